	.headerflags	@"EF_CUDA_TEXMODE_UNIFIED EF_CUDA_64BIT_ADDRESS EF_CUDA_ACCELERATORS EF_CUDA_SM90 EF_CUDA_VIRTUAL_SM(EF_CUDA_SM90)"
	.elftype	@"ET_EXEC"


//--------------------- .nv.info                  --------------------------
	.section	.nv.info,"",@"SHT_CUDA_INFO"
	.align	4


	//----- nvinfo : EIATTR_REGCOUNT
	.align		4
        /*0000*/ 	.byte	0x04, 0x2f
        /*0002*/ 	.short	(.L_1 - .L_0)
	.align		4
.L_0:
        /*0004*/ 	.word	index@(triton_poi_fused__to_copy_1)
        /*0008*/ 	.word	0x00000009


	//----- nvinfo : EIATTR_MIN_STACK_SIZE
	.align		4
.L_1:
        /*000c*/ 	.byte	0x04, 0x12
        /*000e*/ 	.short	(.L_3 - .L_2)
	.align		4
.L_2:
        /*0010*/ 	.word	index@(triton_poi_fused__to_copy_1)
        /*0014*/ 	.word	0x00000000


	//----- nvinfo : EIATTR_FRAME_SIZE
	.align		4
.L_3:
        /*0018*/ 	.byte	0x04, 0x11
        /*001a*/ 	.short	(.L_5 - .L_4)
	.align		4
.L_4:
        /*001c*/ 	.word	index@(triton_poi_fused__to_copy_1)
        /*0020*/ 	.word	0x00000000


	//----- nvinfo : EIATTR_MIN_STACK_SIZE
	.align		4
.L_5:
        /*0024*/ 	.byte	0x04, 0x12
        /*0026*/ 	.short	(.L_7 - .L_6)
	.align		4
.L_6:
        /*0028*/ 	.word	index@(triton_poi_fused__to_copy_1)
        /*002c*/ 	.word	0x00000000
.L_7:


//--------------------- .nv.info.triton_poi_fused__to_copy_1 --------------------------
	.section	.nv.info.triton_poi_fused__to_copy_1,"",@"SHT_CUDA_INFO"
	.sectionflags	@""
	.align	4


	//----- nvinfo : EIATTR_CUDA_API_VERSION
	.align		4
        /*0000*/ 	.byte	0x04, 0x37
        /*0002*/ 	.short	(.L_9 - .L_8)
.L_8:
        /*0004*/ 	.word	0x0000007c


	//----- nvinfo : EIATTR_KPARAM_INFO
	.align		4
.L_9:
        /*0008*/ 	.byte	0x04, 0x17
        /*000a*/ 	.short	(.L_11 - .L_10)
.L_10:
        /*000c*/ 	.word	0x00000000
        /*0010*/ 	.short	0x0001
        /*0012*/ 	.short	0x0008
        /*0014*/ 	.byte	0x00, 0xf0, 0x11, 0x00


	//----- nvinfo : EIATTR_KPARAM_INFO
	.align		4
.L_11:
        /*0018*/ 	.byte	0x04, 0x17
        /*001a*/ 	.short	(.L_13 - .L_12)
.L_12:
        /*001c*/ 	.word	0x00000000
        /*0020*/ 	.short	0x0000
        /*0022*/ 	.short	0x0000
        /*0024*/ 	.byte	0x00, 0xf4, 0x21, 0x00


	//----- nvinfo : EIATTR_SPARSE_MMA_MASK
	.align		4
.L_13:
        /*0028*/ 	.byte	0x03, 0x50
        /*002a*/ 	.short	0x0000


	//----- nvinfo : EIATTR_MAXREG_COUNT
	.align		4
        /*002c*/ 	.byte	0x03, 0x1b
        /*002e*/ 	.short	0x00ff


	//----- nvinfo : EIATTR_EXIT_INSTR_OFFSETS
	.align		4
        /*0030*/ 	.byte	0x04, 0x1c
        /*0032*/ 	.short	(.L_15 - .L_14)


	//   ....[0]....
.L_14:
        /*0034*/ 	.word	0x000000f0


	//   ....[1]....
        /*0038*/ 	.word	0x00000120


	//----- nvinfo : EIATTR_REQNTID
	.align		4
.L_15:
        /*003c*/ 	.byte	0x04, 0x10
        /*003e*/ 	.short	(.L_17 - .L_16)
.L_16:
        /*0040*/ 	.word	0x00000020
        /*0044*/ 	.word	0x00000001
        /*0048*/ 	.word	0x00000001


	//----- nvinfo : EIATTR_CBANK_PARAM_SIZE
	.align		4
.L_17:
        /*004c*/ 	.byte	0x03, 0x19
        /*004e*/ 	.short	0x000c


	//----- nvinfo : EIATTR_PARAM_CBANK
	.align		4
        /*0050*/ 	.byte	0x04, 0x0a
        /*0052*/ 	.short	(.L_19 - .L_18)
	.align		4
.L_18:
        /*0054*/ 	.word	index@(.nv.constant0.triton_poi_fused__to_copy_1)
        /*0058*/ 	.short	0x0210
        /*005a*/ 	.short	0x000c


	//----- nvinfo : EIATTR_SW_WAR
	.align		4
.L_19:
        /*005c*/ 	.byte	0x04, 0x36
        /*005e*/ 	.short	(.L_21 - .L_20)
.L_20:
        /*0060*/ 	.word	0x00000008
.L_21:


//--------------------- .nv.callgraph             --------------------------
	.section	.nv.callgraph,"",@"SHT_CUDA_CALLGRAPH"
	.align	4
	.sectionentsize	8
	.align		4
        /*0000*/ 	.word	0x00000000
	.align		4
        /*0004*/ 	.word	0xffffffff
	.align		4
        /*0008*/ 	.word	0x00000000
	.align		4
        /*000c*/ 	.word	0xfffffffe
	.align		4
        /*0010*/ 	.word	0x00000000
	.align		4
        /*0014*/ 	.word	0xfffffffd
	.align		4
        /*0018*/ 	.word	0x00000000
	.align		4
        /*001c*/ 	.word	0xfffffffc


//--------------------- .text.triton_poi_fused__to_copy_1 --------------------------
	.section	.text.triton_poi_fused__to_copy_1,"ax",@progbits
	.align	128
        .global         triton_poi_fused__to_copy_1
        .type           triton_poi_fused__to_copy_1,@function
        .size           triton_poi_fused__to_copy_1,(.L_x_1 - triton_poi_fused__to_copy_1)
        .other          triton_poi_fused__to_copy_1,@"STO_CUDA_ENTRY STV_DEFAULT"
triton_poi_fused__to_copy_1:
.text.triton_poi_fused__to_copy_1:
[----:B------:R-:W0:Y:S02]  /*0000*/  LDC R1, c[0x0][0x28] ;  /* 0x00000a00ff017b82 */ /* 0x000e240000000800 */
[----:B------:R-:W1:Y:S01]  /*0010*/  S2R R6, SR_TID.X ;  /* 0x0000000000067919 */ /* 0x000e620000002100 */
[----:B------:R-:W2:Y:S01]  /*0020*/  LDC.64 R2, c[0x0][0x210] ;  /* 0x00008400ff027b82 */ /* 0x000ea20000000a00 */
[----:B------:R-:W3:Y:S01]  /*0030*/  S2R R5, SR_CTAID.X ;  /* 0x0000000000057919 */ /* 0x000ee20000002500 */
[C---:B-1----:R-:W-:Y:S02]  /*0040*/  LOP3.LUT R0, R6.reuse, 0x3, RZ, 0xc0, !PT ;  /* 0x0000000306007812 */ /* 0x042fe400078ec0ff */
[----:B------:R-:W-:-:S03]  /*0050*/  LOP3.LUT P0, RZ, R6, 0x1c, RZ, 0xc0, !PT ;  /* 0x0000001c06ff7812 */ /* 0x000fc6000780c0ff */
[----:B---3--:R-:W-:-:S04]  /*0060*/  IMAD R5, R5, 0x4, R0 ;  /* 0x0000000405057824 */ /* 0x008fc800078e0200 */
[C---:B--2---:R-:W-:Y:S01]  /*0070*/  IMAD.WIDE R2, R5.reuse, 0x8, R2 ;  /* 0x0000000805027825 */ /* 0x044fe200078e0202 */
[----:B------:R-:W-:Y:S02]  /*0080*/  I2FP.F32.S32 R0, R5 ;  /* 0x0000000500007245 */ /* 0x000fe40000201400 */
[----:B------:R-:W-:-:S03]  /*0090*/  ISETP.LT.AND P0, PT, R5, 0x4, !P0 ;  /* 0x000000040500780c */ /* 0x000fc60004701270 */
[----:B------:R-:W-:-:S04]  /*00a0*/  FADD R0, R0, 0.5 ;  /* 0x3f00000000007421 */ /* 0x000fc80000000000 */
[----:B------:R-:W-:-:S05]  /*00b0*/  FADD R0, R0, -0.5 ;  /* 0xbf00000000007421 */ /* 0x000fca0000000000 */
[----:B------:R-:W-:-:S04]  /*00c0*/  FMNMX R0, RZ, R0, !PT ;  /* 0x00000000ff007209 */ /* 0x000fc80007800000 */
[----:B------:R-:W1:Y:S02]  /*00d0*/  F2I.TRUNC.NTZ R4, R0 ;  /* 0x0000000000047305 */ /* 0x000e64000020f100 */
[----:B-1----:R-:W-:Y:S01]  /*00e0*/  SHF.R.S32.HI R5, RZ, 0x1f, R4 ;  /* 0x0000001fff057819 */ /* 0x002fe20000011404 */
[----:B------:R-:W-:Y:S06]  /*00f0*/  @!P0 EXIT ;  /* 0x000000000000894d */ /* 0x000fec0003800000 */
[----:B------:R-:W-:Y:S02]  /*0100*/  ULDC.64 UR4, c[0x0][0x208] ;  /* 0x0000820000047ab9 */ /* 0x000fe40000000a00 */
[----:B------:R-:W-:Y:S01]  /*0110*/  STG.E.64 desc[UR4][R2.64], R4 ;  /* 0x0000000402007986 */ /* 0x000fe2000c101b04 */
[----:B------:R-:W-:Y:S05]  /*0120*/  EXIT ;  /* 0x000000000000794d */ /* 0x000fea0003800000 */
.L_x_0:
[----:B------:R-:W-:-:S00]  /*0130*/  BRA `(.L_x_0) ;  /* 0xfffffffc00fc7947 */ /* 0x000fc0000383ffff */
[----:B------:R-:W-:-:S00]  /*0140*/  NOP ;  /* 0x0000000000007918 */ /* 0x000fc00000000000 */
        /* <DEDUP_REMOVED lines=11> */
.L_x_1:


//--------------------- .nv.constant0.triton_poi_fused__to_copy_1 --------------------------
	.section	.nv.constant0.triton_poi_fused__to_copy_1,"a",@progbits
	.sectionflags	@""
	.align	4
.nv.constant0.triton_poi_fused__to_copy_1:
	.zero		540
